//
// Generated by NVIDIA NVVM Compiler
//
// Compiler Build ID: CL-36424714
// Cuda compilation tools, release 13.0, V13.0.88
// Based on NVVM 20.0.0
//

.version 9.0
.target sm_100
.address_size 64

	// .globl	_Z20reduceNeighboredLessPiS_j

.visible .entry _Z20reduceNeighboredLessPiS_j(
	.param .u64 .ptr .align 1 _Z20reduceNeighboredLessPiS_j_param_0,
	.param .u64 .ptr .align 1 _Z20reduceNeighboredLessPiS_j_param_1,
	.param .u32 _Z20reduceNeighboredLessPiS_j_param_2
)
{
	.reg .pred 	%p<6>;
	.reg .b32 	%r<17>;
	.reg .b64 	%rd<13>;

	ld.param.u64 	%rd2, [_Z20reduceNeighboredLessPiS_j_param_0];
	ld.param.u64 	%rd3, [_Z20reduceNeighboredLessPiS_j_param_1];
	ld.param.u32 	%r7, [_Z20reduceNeighboredLessPiS_j_param_2];
	cvta.to.global.u64 	%rd4, %rd3;
	mov.u32 	%r1, %tid.x;
	mov.u32 	%r2, %ctaid.x;
	mov.u32 	%r3, %ntid.x;
	mul.lo.s32 	%r8, %r2, %r3;
	add.s32 	%r9, %r8, %r1;
	mul.wide.u32 	%rd5, %r8, 4;
	add.s64 	%rd1, %rd4, %rd5;
	setp.ge.u32 	%p1, %r9, %r7;
	@%p1 bra 	$L__BB0_8;
	setp.lt.u32 	%p2, %r3, 2;
	@%p2 bra 	$L__BB0_6;
	mov.b32 	%r16, 1;
$L__BB0_3:
	shl.b32 	%r5, %r16, 1;
	mul.lo.s32 	%r6, %r5, %r1;
	setp.ge.u32 	%p3, %r6, %r3;
	@%p3 bra 	$L__BB0_5;
	add.s32 	%r11, %r6, %r16;
	mul.wide.u32 	%rd6, %r11, 4;
	add.s64 	%rd7, %rd1, %rd6;
	ld.global.u32 	%r12, [%rd7];
	mul.wide.u32 	%rd8, %r6, 4;
	add.s64 	%rd9, %rd1, %rd8;
	ld.global.u32 	%r13, [%rd9];
	add.s32 	%r14, %r13, %r12;
	st.global.u32 	[%rd9], %r14;
$L__BB0_5:
	bar.sync 	0;
	setp.lt.u32 	%p4, %r5, %r3;
	mov.u32 	%r16, %r5;
	@%p4 bra 	$L__BB0_3;
$L__BB0_6:
	setp.ne.s32 	%p5, %r1, 0;
	@%p5 bra 	$L__BB0_8;
	ld.global.u32 	%r15, [%rd1];
	cvta.to.global.u64 	%rd10, %rd2;
	mul.wide.u32 	%rd11, %r2, 4;
	add.s64 	%rd12, %rd10, %rd11;
	st.global.u32 	[%rd12], %r15;
$L__BB0_8:
	ret;

}


// ===== COMPILED SASS (sm_100) =====

	.target	sm_100

	.elftype	@"ET_EXEC"


//--------------------- .note.nv.tkinfo           --------------------------
	.section	.note.nv.tkinfo,"",@"SHT_NOTE"
	.sectionflags	@"SHF_NOTE_NV_TKINFO"
	.tkinfo
        /*0018*/ 	.word	0x00000002
        /*0030*/ 	.string	""
        /*0030*/ 	.string	"ptxas"
        /*0030*/ 	.string	"Cuda compilation tools, release 13.0, V13.0.88"
        /*0030*/ 	.string	"Build cuda_13.0.r13.0/compiler.36424714_0"
        /*0030*/ 	.string	"-arch sm_100 -m 64 "



//--------------------- .note.nv.cuinfo           --------------------------
	.section	.note.nv.cuinfo,"",@"SHT_NOTE"
	.sectionflags	@"SHF_NOTE_NV_CUINFO"
        /*0018*/ 	.short	0x0002
        /*001a*/ 	.short	0x0064
        /*001c*/ 	.short	0x0082
	.zero		2


//--------------------- .nv.info                  --------------------------
	.section	.nv.info,"",@"SHT_CUDA_INFO"
	.align	4


	//----- nvinfo : EIATTR_REGCOUNT
	.align		4
        /*0000*/ 	.byte	0x04, 0x2f
        /*0002*/ 	.short	(.L_1 - .L_0)
	.align		4
.L_0:
        /*0004*/ 	.word	index@(_Z20reduceNeighboredLessPiS_j)
        /*0008*/ 	.word	0x0000000e


	//----- nvinfo : EIATTR_FRAME_SIZE
	.align		4
.L_1:
        /*000c*/ 	.byte	0x04, 0x11
        /*000e*/ 	.short	(.L_3 - .L_2)
	.align		4
.L_2:
        /*0010*/ 	.word	index@(_Z20reduceNeighboredLessPiS_j)
        /*0014*/ 	.word	0x00000000


	//----- nvinfo : EIATTR_MIN_STACK_SIZE
	.align		4
.L_3:
        /*0018*/ 	.byte	0x04, 0x12
        /*001a*/ 	.short	(.L_5 - .L_4)
	.align		4
.L_4:
        /*001c*/ 	.word	index@(_Z20reduceNeighboredLessPiS_j)
        /*0020*/ 	.word	0x00000000
.L_5:


//--------------------- .nv.compat                --------------------------
	.section	.nv.compat,"",@"SHT_CUDA_COMPAT_INFO"
	.align	4
        /*0000*/ 	.byte	0x02, 0x09, 0x00, 0x00, 0x02, 0x02, 0x01, 0x00, 0x02, 0x05, 0x05, 0x00, 0x03, 0x07, 0x01, 0x01
        /*0010*/ 	.byte	0x02, 0x03, 0x00, 0x00, 0x02, 0x06, 0x01, 0x00, 0x04, 0x0b, 0x08, 0x00, 0x09, 0x00, 0x00, 0x00
        /*0020*/ 	.byte	0x00, 0x00, 0x00, 0x00


//--------------------- .nv.info._Z20reduceNeighboredLessPiS_j --------------------------
	.section	.nv.info._Z20reduceNeighboredLessPiS_j,"",@"SHT_CUDA_INFO"
	.sectionflags	@""
	.align	4


	//----- nvinfo : EIATTR_CUDA_API_VERSION
	.align		4
        /*0000*/ 	.byte	0x04, 0x37
        /*0002*/ 	.short	(.L_7 - .L_6)
.L_6:
        /*0004*/ 	.word	0x00000082


	//----- nvinfo : EIATTR_KPARAM_INFO
	.align		4
.L_7:
        /*0008*/ 	.byte	0x04, 0x17
        /*000a*/ 	.short	(.L_9 - .L_8)
.L_8:
        /*000c*/ 	.word	0x00000000
        /*0010*/ 	.short	0x0002
        /*0012*/ 	.short	0x0010
        /*0014*/ 	.byte	0x00, 0xf0, 0x11, 0x00


	//----- nvinfo : EIATTR_KPARAM_INFO
	.align		4
.L_9:
        /*0018*/ 	.byte	0x04, 0x17
        /*001a*/ 	.short	(.L_11 - .L_10)
.L_10:
        /*001c*/ 	.word	0x00000000
        /*0020*/ 	.short	0x0001
        /*0022*/ 	.short	0x0008
        /*0024*/ 	.byte	0x00, 0xf5, 0x21, 0x00


	//----- nvinfo : EIATTR_KPARAM_INFO
	.align		4
.L_11:
        /*0028*/ 	.byte	0x04, 0x17
        /*002a*/ 	.short	(.L_13 - .L_12)
.L_12:
        /*002c*/ 	.word	0x00000000
        /*0030*/ 	.short	0x0000
        /*0032*/ 	.short	0x0000
        /*0034*/ 	.byte	0x00, 0xf5, 0x21, 0x00


	//----- nvinfo : EIATTR_SPARSE_MMA_MASK
	.align		4
.L_13:
        /*0038*/ 	.byte	0x03, 0x50
        /*003a*/ 	.short	0x0000


	//----- nvinfo : EIATTR_MAXREG_COUNT
	.align		4
        /*003c*/ 	.byte	0x03, 0x1b
        /*003e*/ 	.short	0x00ff


	//----- nvinfo : EIATTR_NUM_BARRIERS
	.align		4
        /*0040*/ 	.byte	0x02, 0x4c
        /*0042*/ 	.byte	0x01
	.zero		1


	//----- nvinfo : EIATTR_MERCURY_ISA_VERSION
	.align		4
        /*0044*/ 	.byte	0x03, 0x5f
        /*0046*/ 	.short	0x0101


	//----- nvinfo : EIATTR_VRC_CTA_INIT_COUNT
	.align		4
        /*0048*/ 	.byte	0x02, 0x4a
	.zero		1
	.zero		1


	//----- nvinfo : EIATTR_EXIT_INSTR_OFFSETS
	.align		4
        /*004c*/ 	.byte	0x04, 0x1c
        /*004e*/ 	.short	(.L_15 - .L_14)


	//   ....[0]....
.L_14:
        /*0050*/ 	.word	0x00000090


	//   ....[1]....
        /*0054*/ 	.word	0x00000210


	//   ....[2]....
        /*0058*/ 	.word	0x00000260


	//----- nvinfo : EIATTR_CRS_STACK_SIZE
	.align		4
.L_15:
        /*005c*/ 	.byte	0x04, 0x1e
        /*005e*/ 	.short	(.L_17 - .L_16)
.L_16:
        /*0060*/ 	.word	0x00000000


	//----- nvinfo : EIATTR_CBANK_PARAM_SIZE
	.align		4
.L_17:
        /*0064*/ 	.byte	0x03, 0x19
        /*0066*/ 	.short	0x0014


	//----- nvinfo : EIATTR_PARAM_CBANK
	.align		4
        /*0068*/ 	.byte	0x04, 0x0a
        /*006a*/ 	.short	(.L_19 - .L_18)
	.align		4
.L_18:
        /*006c*/ 	.word	index@(.nv.constant0._Z20reduceNeighboredLessPiS_j)
        /*0070*/ 	.short	0x0380
        /*0072*/ 	.short	0x0014


	//----- nvinfo : EIATTR_SW_WAR
	.align		4
.L_19:
        /*0074*/ 	.byte	0x04, 0x36
        /*0076*/ 	.short	(.L_21 - .L_20)
.L_20:
        /*0078*/ 	.word	0x00000008
.L_21:


//--------------------- .nv.callgraph             --------------------------
	.section	.nv.callgraph,"",@"SHT_CUDA_CALLGRAPH"
	.align	4
	.sectionentsize	8
	.align		4
        /*0000*/ 	.word	0x00000000
	.align		4
        /*0004*/ 	.word	0xffffffff
	.align		4
        /*0008*/ 	.word	0x00000000
	.align		4
        /*000c*/ 	.word	0xfffffffe
	.align		4
        /*0010*/ 	.word	0x00000000
	.align		4
        /*0014*/ 	.word	0xfffffffd
	.align		4
        /*0018*/ 	.word	0x00000000
	.align		4
        /*001c*/ 	.word	0xfffffffc


//--------------------- .text._Z20reduceNeighboredLessPiS_j --------------------------
	.section	.text._Z20reduceNeighboredLessPiS_j,"ax",@progbits
	.align	128
        .global         _Z20reduceNeighboredLessPiS_j
        .type           _Z20reduceNeighboredLessPiS_j,@function
        .size           _Z20reduceNeighboredLessPiS_j,(.L_x_5 - _Z20reduceNeighboredLessPiS_j)
        .other          _Z20reduceNeighboredLessPiS_j,@"STO_CUDA_ENTRY STV_DEFAULT"
_Z20reduceNeighboredLessPiS_j:
.text._Z20reduceNeighboredLessPiS_j:
[----:B------:R-:W-:Y:S01]  /*0000*/  LDC R1, c[0x0][0x37c] ;  /* 0x0000df00ff017b82 */ /* 0x000fe20000000800 */
[----:B------:R-:W0:Y:S01]  /*0010*/  S2R R11, SR_CTAID.X ;  /* 0x00000000000b7919 */ /* 0x000e220000002500 */
[----:B------:R-:W0:Y:S01]  /*0020*/  LDCU UR6, c[0x0][0x360] ;  /* 0x00006c00ff0677ac */ /* 0x000e220008000800 */
[----:B------:R-:W1:Y:S01]  /*0030*/  S2R R0, SR_TID.X ;  /* 0x0000000000007919 */ /* 0x000e620000002100 */
[----:B------:R-:W2:Y:S01]  /*0040*/  LDCU UR4, c[0x0][0x390] ;  /* 0x00007200ff0477ac */ /* 0x000ea20008000800 */
[----:B0-----:R-:W-:-:S05]  /*0050*/  IMAD R5, R11, UR6, RZ ;  /* 0x000000060b057c24 */ /* 0x001fca000f8e02ff */
[----:B-1----:R-:W-:-:S04]  /*0060*/  IADD3 R2, PT, PT, R5, R0, RZ ;  /* 0x0000000005027210 */ /* 0x002fc80007ffe0ff */
[----:B--2---:R-:W-:Y:S02]  /*0070*/  ISETP.GE.U32.AND P0, PT, R2, UR4, PT ;  /* 0x0000000402007c0c */ /* 0x004fe4000bf06070 */
[----:B------:R-:W0:Y:S11]  /*0080*/  LDC.64 R2, c[0x0][0x388] ;  /* 0x0000e200ff027b82 */ /* 0x000e360000000a00 */
[----:B------:R-:W-:Y:S05]  /*0090*/  @P0 EXIT ;  /* 0x000000000000094d */ /* 0x000fea0003800000 */
[----:B------:R-:W-:Y:S01]  /*00a0*/  UISETP.GE.U32.AND UP0, UPT, UR6, 0x2, UPT ;  /* 0x000000020600788c */ /* 0x000fe2000bf06070 */
[----:B0-----:R-:W-:Y:S01]  /*00b0*/  IMAD.WIDE.U32 R2, R5, 0x4, R2 ;  /* 0x0000000405027825 */ /* 0x001fe200078e0002 */
[----:B------:R-:W0:Y:S07]  /*00c0*/  LDCU.64 UR8, c[0x0][0x358] ;  /* 0x00006b00ff0877ac */ /* 0x000e2e0008000a00 */
[----:B------:R-:W-:Y:S05]  /*00d0*/  BRA.U !UP0, `(.L_x_0) ;  /* 0x0000000108487547 */ /* 0x000fea000b800000 */
[----:B------:R-:W-:-:S05]  /*00e0*/  UMOV UR4, 0x1 ;  /* 0x0000000100047882 */ /* 0x000fca0000000000 */
.L_x_3:
[----:B------:R-:W-:Y:S01]  /*00f0*/  USHF.L.U32 UR5, UR4, 0x1, URZ ;  /* 0x0000000104057899 */ /* 0x000fe200080006ff */
[----:B------:R-:W-:Y:S05]  /*0100*/  BSSY.RECONVERGENT B0, `(.L_x_1) ;  /* 0x000000b000007945 */ /* 0x000fea0003800200 */
[----:B-1----:R-:W-:-:S05]  /*0110*/  IMAD R7, R0, UR5, RZ ;  /* 0x0000000500077c24 */ /* 0x002fca000f8e02ff */
[----:B------:R-:W-:-:S13]  /*0120*/  ISETP.GE.U32.AND P0, PT, R7, UR6, PT ;  /* 0x0000000607007c0c */ /* 0x000fda000bf06070 */
[----:B------:R-:W-:Y:S05]  /*0130*/  @P0 BRA `(.L_x_2) ;  /* 0x00000000001c0947 */ /* 0x000fea0003800000 */
[C---:B------:R-:W-:Y:S01]  /*0140*/  IADD3 R5, PT, PT, R7.reuse, UR4, RZ ;  /* 0x0000000407057c10 */ /* 0x040fe2000fffe0ff */
[----:B------:R-:W-:-:S04]  /*0150*/  IMAD.WIDE.U32 R6, R7, 0x4, R2 ;  /* 0x0000000407067825 */ /* 0x000fc800078e0002 */
[----:B------:R-:W-:Y:S01]  /*0160*/  IMAD.WIDE.U32 R4, R5, 0x4, R2 ;  /* 0x0000000405047825 */ /* 0x000fe200078e0002 */
[----:B0-----:R-:W2:Y:S05]  /*0170*/  LDG.E R9, desc[UR8][R6.64] ;  /* 0x0000000806097981 */ /* 0x001eaa000c1e1900 */
[----:B------:R-:W2:Y:S02]  /*0180*/  LDG.E R4, desc[UR8][R4.64] ;  /* 0x0000000804047981 */ /* 0x000ea4000c1e1900 */
[----:B--2---:R-:W-:-:S05]  /*0190*/  IADD3 R9, PT, PT, R4, R9, RZ ;  /* 0x0000000904097210 */ /* 0x004fca0007ffe0ff */
[----:B------:R1:W-:Y:S02]  /*01a0*/  STG.E desc[UR8][R6.64], R9 ;  /* 0x0000000906007986 */ /* 0x0003e4000c101908 */
.L_x_2:
[----:B0-----:R-:W-:Y:S05]  /*01b0*/  BSYNC.RECONVERGENT B0 ;  /* 0x0000000000007941 */ /* 0x001fea0003800200 */
.L_x_1:
[----:B------:R-:W-:Y:S01]  /*01c0*/  BAR.SYNC.DEFER_BLOCKING 0x0 ;  /* 0x0000000000007b1d */ /* 0x000fe20000010000 */
[----:B------:R-:W-:-:S05]  /*01d0*/  UISETP.GE.U32.AND UP0, UPT, UR5, UR6, UPT ;  /* 0x000000060500728c */ /* 0x000fca000bf06070 */
[----:B------:R-:W-:-:S04]  /*01e0*/  UMOV UR4, UR5 ;  /* 0x0000000500047c82 */ /* 0x000fc80008000000 */
[----:B------:R-:W-:Y:S05]  /*01f0*/  BRA.U !UP0, `(.L_x_3) ;  /* 0xfffffffd08bc7547 */ /* 0x000fea000b83ffff */
.L_x_0:
[----:B------:R-:W-:-:S13]  /*0200*/  ISETP.NE.AND P0, PT, R0, RZ, PT ;  /* 0x000000ff0000720c */ /* 0x000fda0003f05270 */
[----:B0-----:R-:W-:Y:S05]  /*0210*/  @P0 EXIT ;  /* 0x000000000000094d */ /* 0x001fea0003800000 */
[----:B------:R-:W2:Y:S01]  /*0220*/  LDG.E R3, desc[UR8][R2.64] ;  /* 0x0000000802037981 */ /* 0x000ea2000c1e1900 */
[----:B------:R-:W0:Y:S02]  /*0230*/  LDC.64 R4, c[0x0][0x380] ;  /* 0x0000e000ff047b82 */ /* 0x000e240000000a00 */
[----:B0-----:R-:W-:-:S05]  /*0240*/  IMAD.WIDE.U32 R4, R11, 0x4, R4 ;  /* 0x000000040b047825 */ /* 0x001fca00078e0004 */
[----:B--2---:R-:W-:Y:S01]  /*0250*/  STG.E desc[UR8][R4.64], R3 ;  /* 0x0000000304007986 */ /* 0x004fe2000c101908 */
[----:B------:R-:W-:Y:S05]  /*0260*/  EXIT ;  /* 0x000000000000794d */ /* 0x000fea0003800000 */
.L_x_4:
[----:B------:R-:W-:-:S00]  /*0270*/  BRA `(.L_x_4) ;  /* 0xfffffffc00fc7947 */ /* 0x000fc0000383ffff */
[----:B------:R-:W-:-:S00]  /*0280*/  NOP ;  /* 0x0000000000007918 */ /* 0x000fc00000000000 */
[----:B------:R-:W-:-:S00]  /*0290*/  NOP ;  /* 0x0000000000007918 */ /* 0x000fc00000000000 */
[----:B------:R-:W-:-:S00]  /*02a0*/  NOP ;  /* 0x0000000000007918 */ /* 0x000fc00000000000 */
[----:B------:R-:W-:-:S00]  /*02b0*/  NOP ;  /* 0x0000000000007918 */ /* 0x000fc00000000000 */
[----:B------:R-:W-:-:S00]  /*02c0*/  NOP ;  /* 0x0000000000007918 */ /* 0x000fc00000000000 */
[----:B------:R-:W-:-:S00]  /*02d0*/  NOP ;  /* 0x0000000000007918 */ /* 0x000fc00000000000 */
[----:B------:R-:W-:-:S00]  /*02e0*/  NOP ;  /* 0x0000000000007918 */ /* 0x000fc00000000000 */
[----:B------:R-:W-:-:S00]  /*02f0*/  NOP ;  /* 0x0000000000007918 */ /* 0x000fc00000000000 */
.L_x_5:


//--------------------- .nv.shared.reserved.0     --------------------------
	.section	.nv.shared.reserved.0,"aw",@nobits
	.weak		__nv_reservedSMEM_offset_0_alias
	.size		__nv_reservedSMEM_offset_0_alias, 0, 64
	.other		__nv_reservedSMEM_offset_0_alias,@"STO_CUDA_RESERVED_SHARED STV_DEFAULT"
__nv_reservedSMEM_offset_0_alias:
	.zero		0
	.zero		64


//--------------------- .nv.constant0._Z20reduceNeighboredLessPiS_j --------------------------
	.section	.nv.constant0._Z20reduceNeighboredLessPiS_j,"a",@progbits
	.sectionflags	@""
	.align	4
.nv.constant0._Z20reduceNeighboredLessPiS_j:
	.zero		916


//--------------------- SYMBOLS --------------------------

	.type		.nv.reservedSmem.offset0,@object
	.size		.nv.reservedSmem.offset0,0x4
